	.headerflags	@"EF_CUDA_TEXMODE_UNIFIED EF_CUDA_64BIT_ADDRESS EF_CUDA_ACCELERATORS EF_CUDA_SM90 EF_CUDA_VIRTUAL_SM(EF_CUDA_SM90)"
	.elftype	@"ET_EXEC"


//--------------------- .nv.info                  --------------------------
	.section	.nv.info,"",@"SHT_CUDA_INFO"
	.align	4


	//----- nvinfo : EIATTR_REGCOUNT
	.align		4
        /*0000*/ 	.byte	0x04, 0x2f
        /*0002*/ 	.short	(.L_2 - .L_1)
	.align		4
.L_1:
        /*0004*/ 	.word	index@(triton_poi_fused__adaptive_avg_pool2d_abs_add_clamp_div_floor_mul_sign_sub_0)
        /*0008*/ 	.word	0x00000010


	//----- nvinfo : EIATTR_MIN_STACK_SIZE
	.align		4
.L_2:
        /*000c*/ 	.byte	0x04, 0x12
        /*000e*/ 	.short	(.L_4 - .L_3)
	.align		4
.L_3:
        /*0010*/ 	.word	index@(triton_poi_fused__adaptive_avg_pool2d_abs_add_clamp_div_floor_mul_sign_sub_0)
        /*0014*/ 	.word	0x00000000


	//----- nvinfo : EIATTR_FRAME_SIZE
	.align		4
.L_4:
        /*0018*/ 	.byte	0x04, 0x11
        /*001a*/ 	.short	(.L_6 - .L_5)
	.align		4
.L_5:
        /*001c*/ 	.word	index@(triton_poi_fused__adaptive_avg_pool2d_abs_add_clamp_div_floor_mul_sign_sub_0)
        /*0020*/ 	.word	0x00000000


	//----- nvinfo : EIATTR_MIN_STACK_SIZE
	.align		4
.L_6:
        /*0024*/ 	.byte	0x04, 0x12
        /*0026*/ 	.short	(.L_8 - .L_7)
	.align		4
.L_7:
        /*0028*/ 	.word	index@(triton_poi_fused__adaptive_avg_pool2d_abs_add_clamp_div_floor_mul_sign_sub_0)
        /*002c*/ 	.word	0x00000000
.L_8:


//--------------------- .nv.info.triton_poi_fused__adaptive_avg_pool2d_abs_add_clamp_div_floor_mul_sign_sub_0 --------------------------
	.section	.nv.info.triton_poi_fused__adaptive_avg_pool2d_abs_add_clamp_div_floor_mul_sign_sub_0,"",@"SHT_CUDA_INFO"
	.sectionflags	@""
	.align	4


	//----- nvinfo : EIATTR_CUDA_API_VERSION
	.align		4
        /*0000*/ 	.byte	0x04, 0x37
        /*0002*/ 	.short	(.L_10 - .L_9)
.L_9:
        /*0004*/ 	.word	0x0000007c


	//----- nvinfo : EIATTR_KPARAM_INFO
	.align		4
.L_10:
        /*0008*/ 	.byte	0x04, 0x17
        /*000a*/ 	.short	(.L_12 - .L_11)
.L_11:
        /*000c*/ 	.word	0x00000000
        /*0010*/ 	.short	0x0006
        /*0012*/ 	.short	0x0030
        /*0014*/ 	.byte	0x00, 0xf0, 0x11, 0x00


	//----- nvinfo : EIATTR_KPARAM_INFO
	.align		4
.L_12:
        /*0018*/ 	.byte	0x04, 0x17
        /*001a*/ 	.short	(.L_14 - .L_13)
.L_13:
        /*001c*/ 	.word	0x00000000
        /*0020*/ 	.short	0x0005
        /*0022*/ 	.short	0x0028
        /*0024*/ 	.byte	0x00, 0xf4, 0x21, 0x00


	//----- nvinfo : EIATTR_KPARAM_INFO
	.align		4
.L_14:
        /*0028*/ 	.byte	0x04, 0x17
        /*002a*/ 	.short	(.L_16 - .L_15)
.L_15:
        /*002c*/ 	.word	0x00000000
        /*0030*/ 	.short	0x0004
        /*0032*/ 	.short	0x0020
        /*0034*/ 	.byte	0x00, 0xf4, 0x21, 0x00


	//----- nvinfo : EIATTR_KPARAM_INFO
	.align		4
.L_16:
        /*0038*/ 	.byte	0x04, 0x17
        /*003a*/ 	.short	(.L_18 - .L_17)
.L_17:
        /*003c*/ 	.word	0x00000000
        /*0040*/ 	.short	0x0003
        /*0042*/ 	.short	0x0018
        /*0044*/ 	.byte	0x00, 0xf4, 0x21, 0x00


	//----- nvinfo : EIATTR_KPARAM_INFO
	.align		4
.L_18:
        /*0048*/ 	.byte	0x04, 0x17
        /*004a*/ 	.short	(.L_20 - .L_19)
.L_19:
        /*004c*/ 	.word	0x00000000
        /*0050*/ 	.short	0x0002
        /*0052*/ 	.short	0x0010
        /*0054*/ 	.byte	0x00, 0xf4, 0x21, 0x00


	//----- nvinfo : EIATTR_KPARAM_INFO
	.align		4
.L_20:
        /*0058*/ 	.byte	0x04, 0x17
        /*005a*/ 	.short	(.L_22 - .L_21)
.L_21:
        /*005c*/ 	.word	0x00000000
        /*0060*/ 	.short	0x0001
        /*0062*/ 	.short	0x0008
        /*0064*/ 	.byte	0x00, 0xf4, 0x21, 0x00


	//----- nvinfo : EIATTR_KPARAM_INFO
	.align		4
.L_22:
        /*0068*/ 	.byte	0x04, 0x17
        /*006a*/ 	.short	(.L_24 - .L_23)
.L_23:
        /*006c*/ 	.word	0x00000000
        /*0070*/ 	.short	0x0000
        /*0072*/ 	.short	0x0000
        /*0074*/ 	.byte	0x00, 0xf4, 0x21, 0x00


	//----- nvinfo : EIATTR_SPARSE_MMA_MASK
	.align		4
.L_24:
        /*0078*/ 	.byte	0x03, 0x50
        /*007a*/ 	.short	0x0000


	//----- nvinfo : EIATTR_MAXREG_COUNT
	.align		4
        /*007c*/ 	.byte	0x03, 0x1b
        /*007e*/ 	.short	0x00ff


	//----- nvinfo : EIATTR_EXIT_INSTR_OFFSETS
	.align		4
        /*0080*/ 	.byte	0x04, 0x1c
        /*0082*/ 	.short	(.L_26 - .L_25)


	//   ....[0]....
.L_25:
        /*0084*/ 	.word	0x00000300


	//   ....[1]....
        /*0088*/ 	.word	0x00000320


	//----- nvinfo : EIATTR_REQNTID
	.align		4
.L_26:
        /*008c*/ 	.byte	0x04, 0x10
        /*008e*/ 	.short	(.L_28 - .L_27)
.L_27:
        /*0090*/ 	.word	0x00000080
        /*0094*/ 	.word	0x00000001
        /*0098*/ 	.word	0x00000001


	//----- nvinfo : EIATTR_CBANK_PARAM_SIZE
	.align		4
.L_28:
        /*009c*/ 	.byte	0x03, 0x19
        /*009e*/ 	.short	0x0034


	//----- nvinfo : EIATTR_PARAM_CBANK
	.align		4
        /*00a0*/ 	.byte	0x04, 0x0a
        /*00a2*/ 	.short	(.L_30 - .L_29)
	.align		4
.L_29:
        /*00a4*/ 	.word	index@(.nv.constant0.triton_poi_fused__adaptive_avg_pool2d_abs_add_clamp_div_floor_mul_sign_sub_0)
        /*00a8*/ 	.short	0x0210
        /*00aa*/ 	.short	0x0034


	//----- nvinfo : EIATTR_SW_WAR
	.align		4
.L_30:
        /*00ac*/ 	.byte	0x04, 0x36
        /*00ae*/ 	.short	(.L_32 - .L_31)
.L_31:
        /*00b0*/ 	.word	0x00000008
.L_32:


//--------------------- .nv.callgraph             --------------------------
	.section	.nv.callgraph,"",@"SHT_CUDA_CALLGRAPH"
	.align	4
	.sectionentsize	8
	.align		4
        /*0000*/ 	.word	0x00000000
	.align		4
        /*0004*/ 	.word	0xffffffff
	.align		4
        /*0008*/ 	.word	0x00000000
	.align		4
        /*000c*/ 	.word	0xfffffffe
	.align		4
        /*0010*/ 	.word	0x00000000
	.align		4
        /*0014*/ 	.word	0xfffffffd
	.align		4
        /*0018*/ 	.word	0x00000000
	.align		4
        /*001c*/ 	.word	0xfffffffc


//--------------------- .nv.constant4             --------------------------
	.section	.nv.constant4,"a",@progbits
	.align	8
	.align		8
.nv.constant4:
        /*0000*/ 	.dword	_$_str


//--------------------- .text.triton_poi_fused__adaptive_avg_pool2d_abs_add_clamp_div_floor_mul_sign_sub_0 --------------------------
	.section	.text.triton_poi_fused__adaptive_avg_pool2d_abs_add_clamp_div_floor_mul_sign_sub_0,"ax",@progbits
	.align	128
        .global         triton_poi_fused__adaptive_avg_pool2d_abs_add_clamp_div_floor_mul_sign_sub_0
        .type           triton_poi_fused__adaptive_avg_pool2d_abs_add_clamp_div_floor_mul_sign_sub_0,@function
        .size           triton_poi_fused__adaptive_avg_pool2d_abs_add_clamp_div_floor_mul_sign_sub_0,(.L_x_1 - triton_poi_fused__adaptive_avg_pool2d_abs_add_clamp_div_floor_mul_sign_sub_0)
        .other          triton_poi_fused__adaptive_avg_pool2d_abs_add_clamp_div_floor_mul_sign_sub_0,@"STO_CUDA_ENTRY STV_DEFAULT"
triton_poi_fused__adaptive_avg_pool2d_abs_add_clamp_div_floor_mul_sign_sub_0:
.text.triton_poi_fused__adaptive_avg_pool2d_abs_add_clamp_div_floor_mul_sign_sub_0:
[----:B------:R-:W0:Y:S01]  /*0000*/  LDC R1, c[0x0][0x28] ;  /* 0x00000a00ff017b82 */ /* 0x000e220000000800 */
[----:B------:R-:W1:Y:S07]  /*0010*/  S2R R6, SR_TID.X ;  /* 0x0000000000067919 */ /* 0x000e6e0000002100 */
[----:B------:R-:W2:Y:S01]  /*0020*/  LDC.64 R4, c[0x0][0x218] ;  /* 0x00008600ff047b82 */ /* 0x000ea20000000a00 */
[----:B------:R-:W-:Y:S01]  /*0030*/  ULDC.64 UR4, c[0x0][0x208] ;  /* 0x0000820000047ab9 */ /* 0x000fe20000000a00 */
[----:B------:R-:W3:Y:S06]  /*0040*/  S2R R13, SR_CTAID.X ;  /* 0x00000000000d7919 */ /* 0x000eec0000002500 */
[----:B------:R-:W4:Y:S01]  /*0050*/  LDC.64 R2, c[0x0][0x210] ;  /* 0x00008400ff027b82 */ /* 0x000f220000000a00 */
[----:B--2---:R2:W5:Y:S01]  /*0060*/  LDG.E R0, desc[UR4][R4.64] ;  /* 0x0000000404007981 */ /* 0x004562000c1e1900 */
[----:B------:R-:W-:Y:S01]  /*0070*/  IMAD.MOV.U32 R12, RZ, RZ, RZ ;  /* 0x000000ffff0c7224 */ /* 0x000fe200078e00ff */
[----:B-1----:R-:W-:-:S05]  /*0080*/  LOP3.LUT R6, R6, 0x7f, RZ, 0xc0, !PT ;  /* 0x0000007f06067812 */ /* 0x002fca00078ec0ff */
[----:B---3--:R-:W-:Y:S02]  /*0090*/  IMAD R13, R13, 0x80, R6 ;  /* 0x000000800d0d7824 */ /* 0x008fe400078e0206 */
[----:B------:R-:W1:Y:S02]  /*00a0*/  LDC.64 R6, c[0x0][0x220] ;  /* 0x00008800ff067b82 */ /* 0x000e640000000a00 */
[C---:B----4-:R-:W-:Y:S01]  /*00b0*/  IMAD.WIDE R2, R13.reuse, 0x4, R2 ;  /* 0x000000040d027825 */ /* 0x050fe200078e0202 */
[----:B------:R-:W-:-:S13]  /*00c0*/  ISETP.GE.AND P0, PT, R13, 0x100, PT ;  /* 0x000001000d00780c */ /* 0x000fda0003f06270 */
[----:B------:R-:W3:Y:S04]  /*00d0*/  @!P0 LDG.E R12, desc[UR4][R2.64] ;  /* 0x00000004020c8981 */ /* 0x000ee8000c1e1900 */
[----:B-1----:R-:W4:Y:S01]  /*00e0*/  LDG.E R6, desc[UR4][R6.64] ;  /* 0x0000000406067981 */ /* 0x002f22000c1e1900 */
[----:B------:R-:W1:Y:S08]  /*00f0*/  LDC.64 R8, c[0x0][0x228] ;  /* 0x00008a00ff087b82 */ /* 0x000e700000000a00 */
[----:B------:R-:W2:Y:S01]  /*0100*/  LDC.64 R10, c[0x0][0x230] ;  /* 0x00008c00ff0a7b82 */ /* 0x000ea20000000a00 */
[----:B-1----:R-:W4:Y:S04]  /*0110*/  LDG.E R8, desc[UR4][R8.64] ;  /* 0x0000000408087981 */ /* 0x002f28000c1e1900 */
[----:B0-2---:R-:W2:Y:S01]  /*0120*/  LDG.E R10, desc[UR4][R10.64] ;  /* 0x000000040a0a7981 */ /* 0x005ea2000c1e1900 */
[----:B------:R-:W-:Y:S01]  /*0130*/  HFMA2.MMA R4, -RZ, RZ, 0, 0 ;  /* 0x00000000ff047435 */ /* 0x000fe200000001ff */
[C---:B-----5:R-:W-:Y:S01]  /*0140*/  FSETP.GEU.AND P2, PT, |R0|.reuse, 1.175494350822287508e-38, PT ;  /* 0x008000000000780b */ /* 0x060fe20003f4e200 */
[C---:B------:R-:W-:Y:S01]  /*0150*/  FMUL R5, R0.reuse, 0.25 ;  /* 0x3e80000000057820 */ /* 0x040fe20000400000 */
[----:B------:R-:W-:-:S04]  /*0160*/  FSETP.GT.AND P1, PT, |R0|, 8.50705917302346158658e+37, PT ;  /* 0x7e8000000000780b */ /* 0x000fc80003f24200 */
[----:B------:R-:W-:-:S07]  /*0170*/  FSEL R5, R5, R0, P1 ;  /* 0x0000000005057208 */ /* 0x000fce0000800000 */
[----:B------:R-:W-:-:S06]  /*0180*/  @!P2 FMUL R5, R5, 16777216 ;  /* 0x4b8000000505a820 */ /* 0x000fcc0000400000 */
[----:B------:R-:W4:Y:S01]  /*0190*/  MUFU.RCP R5, R5 ;  /* 0x0000000500057308 */ /* 0x000f220000001000 */
[----:B---3--:R-:W-:-:S04]  /*01a0*/  @P1 FMUL R12, R12, 0.25 ;  /* 0x3e8000000c0c1820 */ /* 0x008fc80000400000 */
[----:B------:R-:W-:-:S04]  /*01b0*/  @!P2 FMUL R12, R12, 16777216 ;  /* 0x4b8000000c0ca820 */ /* 0x000fc80000400000 */
[----:B----4-:R-:W-:-:S04]  /*01c0*/  FFMA R2, R5, R12, -R6 ;  /* 0x0000000c05027223 */ /* 0x010fc80000000806 */
[C---:B------:R-:W-:Y:S01]  /*01d0*/  FADD R7, |R2|.reuse, 0.5 ;  /* 0x3f00000002077421 */ /* 0x040fe20000000200 */
[C---:B------:R-:W-:Y:S02]  /*01e0*/  FSETP.GT.AND P1, PT, R2.reuse, RZ, PT ;  /* 0x000000ff0200720b */ /* 0x040fe40003f24000 */
[----:B------:R-:W-:Y:S02]  /*01f0*/  FSETP.GEU.AND P2, PT, R2, RZ, PT ;  /* 0x000000ff0200720b */ /* 0x000fe40003f4e000 */
[----:B------:R-:W-:Y:S01]  /*0200*/  SEL R2, RZ, 0x1, !P1 ;  /* 0x00000001ff027807 */ /* 0x000fe20004800000 */
[----:B------:R-:W-:Y:S08]  /*0210*/  FRND.FTZ.FLOOR R7, R7 ;  /* 0x0000000700077307 */ /* 0x000ff00000215000 */
[----:B------:R-:W-:-:S02]  /*0220*/  @!P1 IMAD.MOV R4, RZ, RZ, -0x1 ;  /* 0xffffffffff049424 */ /* 0x000fc400078e02ff */
[----:B------:R-:W-:Y:S02]  /*0230*/  @P2 IADD3 R4, R2, RZ, RZ ;  /* 0x000000ff02042210 */ /* 0x000fe40007ffe0ff */
[----:B------:R-:W0:Y:S04]  /*0240*/  LDC.64 R2, c[0x0][0x238] ;  /* 0x00008e00ff027b82 */ /* 0x000e280000000a00 */
[----:B------:R-:W1:Y:S02]  /*0250*/  I2F.S16 R4, R4 ;  /* 0x0000000400047306 */ /* 0x000e640000101400 */
[----:B-1----:R-:W-:-:S05]  /*0260*/  FMUL R5, R4, R7 ;  /* 0x0000000704057220 */ /* 0x002fca0000400000 */
[----:B------:R-:W-:Y:S01]  /*0270*/  FSETP.GT.AND P1, PT, R5, R8, PT ;  /* 0x000000080500720b */ /* 0x000fe20003f24000 */
[----:B0-----:R-:W-:Y:S01]  /*0280*/  IMAD.WIDE R2, R13, 0x4, R2 ;  /* 0x000000040d027825 */ /* 0x001fe200078e0202 */
[----:B------:R-:W-:-:S11]  /*0290*/  FSETP.NAN.AND P2, PT, R5, R5, PT ;  /* 0x000000050500720b */ /* 0x000fd60003f48000 */
[----:B------:R-:W-:-:S04]  /*02a0*/  @!P1 FSEL R5, R5, R8, P2 ;  /* 0x0000000805059208 */ /* 0x000fc80001000000 */
[C---:B--2---:R-:W-:Y:S02]  /*02b0*/  FSETP.GEU.AND P2, PT, R5.reuse, R10, PT ;  /* 0x0000000a0500720b */ /* 0x044fe40003f4e000 */
[----:B------:R-:W-:-:S11]  /*02c0*/  FSETP.NAN.AND P1, PT, R5, R5, PT ;  /* 0x000000050500720b */ /* 0x000fd60003f28000 */
[----:B------:R-:W-:-:S05]  /*02d0*/  @P2 FSEL R5, R5, R10, P1 ;  /* 0x0000000a05052208 */ /* 0x000fca0000800000 */
[----:B------:R-:W-:-:S04]  /*02e0*/  FADD R5, R6, R5 ;  /* 0x0000000506057221 */ /* 0x000fc80000000000 */
[----:B------:R-:W-:Y:S01]  /*02f0*/  FMUL R5, R0, R5 ;  /* 0x0000000500057220 */ /* 0x000fe20000400000 */
[----:B------:R-:W-:Y:S06]  /*0300*/  @P0 EXIT ;  /* 0x000000000000094d */ /* 0x000fec0003800000 */
[----:B------:R-:W-:Y:S01]  /*0310*/  STG.E desc[UR4][R2.64], R5 ;  /* 0x0000000502007986 */ /* 0x000fe2000c101904 */
[----:B------:R-:W-:Y:S05]  /*0320*/  EXIT ;  /* 0x000000000000794d */ /* 0x000fea0003800000 */
.L_x_0:
[----:B------:R-:W-:-:S00]  /*0330*/  BRA `(.L_x_0) ;  /* 0xfffffffc00fc7947 */ /* 0x000fc0000383ffff */
[----:B------:R-:W-:-:S00]  /*0340*/  NOP ;  /* 0x0000000000007918 */ /* 0x000fc00000000000 */
        /* <DEDUP_REMOVED lines=11> */
.L_x_1:


//--------------------- .nv.global.init           --------------------------
	.section	.nv.global.init,"aw",@progbits
.nv.global.init:
	.type		_$_str,@object
	.size		_$_str,(.L_0 - _$_str)
_$_str:
        /*0000*/ 	.byte	0x5f, 0x5f, 0x43, 0x55, 0x44, 0x41, 0x5f, 0x46, 0x54, 0x5a, 0x00
.L_0:


//--------------------- .nv.constant0.triton_poi_fused__adaptive_avg_pool2d_abs_add_clamp_div_floor_mul_sign_sub_0 --------------------------
	.section	.nv.constant0.triton_poi_fused__adaptive_avg_pool2d_abs_add_clamp_div_floor_mul_sign_sub_0,"a",@progbits
	.sectionflags	@""
	.align	4
.nv.constant0.triton_poi_fused__adaptive_avg_pool2d_abs_add_clamp_div_floor_mul_sign_sub_0:
	.zero		580
